//
// Generated by NVIDIA NVVM Compiler
//
// Compiler Build ID: CL-36424714
// Cuda compilation tools, release 13.0, V13.0.88
// Based on NVVM 20.0.0
//

.version 9.0
.target sm_100
.address_size 64

	// .globl	_Z14MatrixAdd_CUDAPiS_S_

.visible .entry _Z14MatrixAdd_CUDAPiS_S_(
	.param .u64 .ptr .align 1 _Z14MatrixAdd_CUDAPiS_S__param_0,
	.param .u64 .ptr .align 1 _Z14MatrixAdd_CUDAPiS_S__param_1,
	.param .u64 .ptr .align 1 _Z14MatrixAdd_CUDAPiS_S__param_2
)
{
	.reg .pred 	%p<4>;
	.reg .b32 	%r<71>;
	.reg .b64 	%rd<16>;

	ld.param.u64 	%rd1, [_Z14MatrixAdd_CUDAPiS_S__param_0];
	ld.param.u64 	%rd2, [_Z14MatrixAdd_CUDAPiS_S__param_1];
	ld.param.u64 	%rd3, [_Z14MatrixAdd_CUDAPiS_S__param_2];
	mov.u32 	%r3, %ctaid.y;
	mov.u32 	%r4, %ntid.y;
	mov.u32 	%r5, %tid.y;
	mad.lo.s32 	%r1, %r3, %r4, %r5;
	mov.u32 	%r6, %ctaid.x;
	mov.u32 	%r7, %ntid.x;
	mov.u32 	%r8, %tid.x;
	mad.lo.s32 	%r2, %r6, %r7, %r8;
	setp.gt.u32 	%p1, %r1, 19;
	setp.gt.s32 	%p2, %r2, 4;
	or.pred  	%p3, %p1, %p2;
	@%p3 bra 	$L__BB0_2;
	cvta.to.global.u64 	%rd4, %rd3;
	cvta.to.global.u64 	%rd5, %rd1;
	cvta.to.global.u64 	%rd6, %rd2;
	cvt.s64.s32 	%rd7, %r2;
	mul.lo.s32 	%r9, %r1, 20;
	mul.wide.u32 	%rd8, %r9, 4;
	add.s64 	%rd9, %rd5, %rd8;
	ld.global.u32 	%r10, [%rd9];
	mul.wide.s32 	%rd10, %r2, 4;
	add.s64 	%rd11, %rd6, %rd10;
	ld.global.u32 	%r11, [%rd11];
	mul.lo.s32 	%r12, %r11, %r10;
	ld.global.u32 	%r13, [%rd9+4];
	ld.global.u32 	%r14, [%rd11+20];
	mad.lo.s32 	%r15, %r14, %r13, %r12;
	ld.global.u32 	%r16, [%rd9+8];
	ld.global.u32 	%r17, [%rd11+40];
	mad.lo.s32 	%r18, %r17, %r16, %r15;
	ld.global.u32 	%r19, [%rd9+12];
	ld.global.u32 	%r20, [%rd11+60];
	mad.lo.s32 	%r21, %r20, %r19, %r18;
	ld.global.u32 	%r22, [%rd9+16];
	ld.global.u32 	%r23, [%rd11+80];
	mad.lo.s32 	%r24, %r23, %r22, %r21;
	ld.global.u32 	%r25, [%rd9+20];
	ld.global.u32 	%r26, [%rd11+100];
	mad.lo.s32 	%r27, %r26, %r25, %r24;
	ld.global.u32 	%r28, [%rd9+24];
	ld.global.u32 	%r29, [%rd11+120];
	mad.lo.s32 	%r30, %r29, %r28, %r27;
	ld.global.u32 	%r31, [%rd9+28];
	ld.global.u32 	%r32, [%rd11+140];
	mad.lo.s32 	%r33, %r32, %r31, %r30;
	ld.global.u32 	%r34, [%rd9+32];
	ld.global.u32 	%r35, [%rd11+160];
	mad.lo.s32 	%r36, %r35, %r34, %r33;
	ld.global.u32 	%r37, [%rd9+36];
	ld.global.u32 	%r38, [%rd11+180];
	mad.lo.s32 	%r39, %r38, %r37, %r36;
	ld.global.u32 	%r40, [%rd9+40];
	ld.global.u32 	%r41, [%rd11+200];
	mad.lo.s32 	%r42, %r41, %r40, %r39;
	ld.global.u32 	%r43, [%rd9+44];
	ld.global.u32 	%r44, [%rd11+220];
	mad.lo.s32 	%r45, %r44, %r43, %r42;
	ld.global.u32 	%r46, [%rd9+48];
	ld.global.u32 	%r47, [%rd11+240];
	mad.lo.s32 	%r48, %r47, %r46, %r45;
	ld.global.u32 	%r49, [%rd9+52];
	ld.global.u32 	%r50, [%rd11+260];
	mad.lo.s32 	%r51, %r50, %r49, %r48;
	ld.global.u32 	%r52, [%rd9+56];
	ld.global.u32 	%r53, [%rd11+280];
	mad.lo.s32 	%r54, %r53, %r52, %r51;
	ld.global.u32 	%r55, [%rd9+60];
	ld.global.u32 	%r56, [%rd11+300];
	mad.lo.s32 	%r57, %r56, %r55, %r54;
	ld.global.u32 	%r58, [%rd9+64];
	ld.global.u32 	%r59, [%rd11+320];
	mad.lo.s32 	%r60, %r59, %r58, %r57;
	ld.global.u32 	%r61, [%rd9+68];
	ld.global.u32 	%r62, [%rd11+340];
	mad.lo.s32 	%r63, %r62, %r61, %r60;
	ld.global.u32 	%r64, [%rd9+72];
	ld.global.u32 	%r65, [%rd11+360];
	mad.lo.s32 	%r66, %r65, %r64, %r63;
	ld.global.u32 	%r67, [%rd9+76];
	ld.global.u32 	%r68, [%rd11+380];
	mad.lo.s32 	%r69, %r68, %r67, %r66;
	mul.lo.s32 	%r70, %r1, 5;
	cvt.u64.u32 	%rd12, %r70;
	add.s64 	%rd13, %rd12, %rd7;
	shl.b64 	%rd14, %rd13, 2;
	add.s64 	%rd15, %rd4, %rd14;
	st.global.u32 	[%rd15], %r69;
$L__BB0_2:
	ret;

}


// ===== COMPILED SASS (sm_100) =====

	.target	sm_100

	.elftype	@"ET_EXEC"


//--------------------- .note.nv.tkinfo           --------------------------
	.section	.note.nv.tkinfo,"",@"SHT_NOTE"
	.sectionflags	@"SHF_NOTE_NV_TKINFO"
	.tkinfo
        /*0018*/ 	.word	0x00000002
        /*0030*/ 	.string	""
        /*0030*/ 	.string	"ptxas"
        /*0030*/ 	.string	"Cuda compilation tools, release 13.0, V13.0.88"
        /*0030*/ 	.string	"Build cuda_13.0.r13.0/compiler.36424714_0"
        /*0030*/ 	.string	"-arch sm_100 -m 64 "



//--------------------- .note.nv.cuinfo           --------------------------
	.section	.note.nv.cuinfo,"",@"SHT_NOTE"
	.sectionflags	@"SHF_NOTE_NV_CUINFO"
        /*0018*/ 	.short	0x0002
        /*001a*/ 	.short	0x0064
        /*001c*/ 	.short	0x0082
	.zero		2


//--------------------- .nv.info                  --------------------------
	.section	.nv.info,"",@"SHT_CUDA_INFO"
	.align	4


	//----- nvinfo : EIATTR_REGCOUNT
	.align		4
        /*0000*/ 	.byte	0x04, 0x2f
        /*0002*/ 	.short	(.L_1 - .L_0)
	.align		4
.L_0:
        /*0004*/ 	.word	index@(_Z14MatrixAdd_CUDAPiS_S_)
        /*0008*/ 	.word	0x00000020


	//----- nvinfo : EIATTR_FRAME_SIZE
	.align		4
.L_1:
        /*000c*/ 	.byte	0x04, 0x11
        /*000e*/ 	.short	(.L_3 - .L_2)
	.align		4
.L_2:
        /*0010*/ 	.word	index@(_Z14MatrixAdd_CUDAPiS_S_)
        /*0014*/ 	.word	0x00000000


	//----- nvinfo : EIATTR_MIN_STACK_SIZE
	.align		4
.L_3:
        /*0018*/ 	.byte	0x04, 0x12
        /*001a*/ 	.short	(.L_5 - .L_4)
	.align		4
.L_4:
        /*001c*/ 	.word	index@(_Z14MatrixAdd_CUDAPiS_S_)
        /*0020*/ 	.word	0x00000000
.L_5:


//--------------------- .nv.compat                --------------------------
	.section	.nv.compat,"",@"SHT_CUDA_COMPAT_INFO"
	.align	4
        /*0000*/ 	.byte	0x02, 0x09, 0x00, 0x00, 0x02, 0x02, 0x01, 0x00, 0x02, 0x05, 0x05, 0x00, 0x03, 0x07, 0x01, 0x01
        /*0010*/ 	.byte	0x02, 0x03, 0x00, 0x00, 0x02, 0x06, 0x01, 0x00, 0x04, 0x0b, 0x08, 0x00, 0x09, 0x00, 0x00, 0x00
        /*0020*/ 	.byte	0x00, 0x00, 0x00, 0x00


//--------------------- .nv.info._Z14MatrixAdd_CUDAPiS_S_ --------------------------
	.section	.nv.info._Z14MatrixAdd_CUDAPiS_S_,"",@"SHT_CUDA_INFO"
	.sectionflags	@""
	.align	4


	//----- nvinfo : EIATTR_CUDA_API_VERSION
	.align		4
        /*0000*/ 	.byte	0x04, 0x37
        /*0002*/ 	.short	(.L_7 - .L_6)
.L_6:
        /*0004*/ 	.word	0x00000082


	//----- nvinfo : EIATTR_KPARAM_INFO
	.align		4
.L_7:
        /*0008*/ 	.byte	0x04, 0x17
        /*000a*/ 	.short	(.L_9 - .L_8)
.L_8:
        /*000c*/ 	.word	0x00000000
        /*0010*/ 	.short	0x0002
        /*0012*/ 	.short	0x0010
        /*0014*/ 	.byte	0x00, 0xf5, 0x21, 0x00


	//----- nvinfo : EIATTR_KPARAM_INFO
	.align		4
.L_9:
        /*0018*/ 	.byte	0x04, 0x17
        /*001a*/ 	.short	(.L_11 - .L_10)
.L_10:
        /*001c*/ 	.word	0x00000000
        /*0020*/ 	.short	0x0001
        /*0022*/ 	.short	0x0008
        /*0024*/ 	.byte	0x00, 0xf5, 0x21, 0x00


	//----- nvinfo : EIATTR_KPARAM_INFO
	.align		4
.L_11:
        /*0028*/ 	.byte	0x04, 0x17
        /*002a*/ 	.short	(.L_13 - .L_12)
.L_12:
        /*002c*/ 	.word	0x00000000
        /*0030*/ 	.short	0x0000
        /*0032*/ 	.short	0x0000
        /*0034*/ 	.byte	0x00, 0xf5, 0x21, 0x00


	//----- nvinfo : EIATTR_SPARSE_MMA_MASK
	.align		4
.L_13:
        /*0038*/ 	.byte	0x03, 0x50
        /*003a*/ 	.short	0x0000


	//----- nvinfo : EIATTR_MAXREG_COUNT
	.align		4
        /*003c*/ 	.byte	0x03, 0x1b
        /*003e*/ 	.short	0x00ff


	//----- nvinfo : EIATTR_MERCURY_ISA_VERSION
	.align		4
        /*0040*/ 	.byte	0x03, 0x5f
        /*0042*/ 	.short	0x0101


	//----- nvinfo : EIATTR_VRC_CTA_INIT_COUNT
	.align		4
        /*0044*/ 	.byte	0x02, 0x4a
	.zero		1
	.zero		1


	//----- nvinfo : EIATTR_EXIT_INSTR_OFFSETS
	.align		4
        /*0048*/ 	.byte	0x04, 0x1c
        /*004a*/ 	.short	(.L_15 - .L_14)


	//   ....[0]....
.L_14:
        /*004c*/ 	.word	0x000000b0


	//   ....[1]....
        /*0050*/ 	.word	0x00000550


	//----- nvinfo : EIATTR_CBANK_PARAM_SIZE
	.align		4
.L_15:
        /*0054*/ 	.byte	0x03, 0x19
        /*0056*/ 	.short	0x0018


	//----- nvinfo : EIATTR_PARAM_CBANK
	.align		4
        /*0058*/ 	.byte	0x04, 0x0a
        /*005a*/ 	.short	(.L_17 - .L_16)
	.align		4
.L_16:
        /*005c*/ 	.word	index@(.nv.constant0._Z14MatrixAdd_CUDAPiS_S_)
        /*0060*/ 	.short	0x0380
        /*0062*/ 	.short	0x0018


	//----- nvinfo : EIATTR_SW_WAR
	.align		4
.L_17:
        /*0064*/ 	.byte	0x04, 0x36
        /*0066*/ 	.short	(.L_19 - .L_18)
.L_18:
        /*0068*/ 	.word	0x00000008
.L_19:


//--------------------- .nv.callgraph             --------------------------
	.section	.nv.callgraph,"",@"SHT_CUDA_CALLGRAPH"
	.align	4
	.sectionentsize	8
	.align		4
        /*0000*/ 	.word	0x00000000
	.align		4
        /*0004*/ 	.word	0xffffffff
	.align		4
        /*0008*/ 	.word	0x00000000
	.align		4
        /*000c*/ 	.word	0xfffffffe
	.align		4
        /*0010*/ 	.word	0x00000000
	.align		4
        /*0014*/ 	.word	0xfffffffd
	.align		4
        /*0018*/ 	.word	0x00000000
	.align		4
        /*001c*/ 	.word	0xfffffffc


//--------------------- .text._Z14MatrixAdd_CUDAPiS_S_ --------------------------
	.section	.text._Z14MatrixAdd_CUDAPiS_S_,"ax",@progbits
	.align	128
        .global         _Z14MatrixAdd_CUDAPiS_S_
        .type           _Z14MatrixAdd_CUDAPiS_S_,@function
        .size           _Z14MatrixAdd_CUDAPiS_S_,(.L_x_1 - _Z14MatrixAdd_CUDAPiS_S_)
        .other          _Z14MatrixAdd_CUDAPiS_S_,@"STO_CUDA_ENTRY STV_DEFAULT"
_Z14MatrixAdd_CUDAPiS_S_:
.text._Z14MatrixAdd_CUDAPiS_S_:
[----:B------:R-:W-:Y:S01]  /*0000*/  LDC R1, c[0x0][0x37c] ;  /* 0x0000df00ff017b82 */ /* 0x000fe20000000800 */
[----:B------:R-:W0:Y:S07]  /*0010*/  S2R R5, SR_TID.X ;  /* 0x0000000000057919 */ /* 0x000e2e0000002100 */
[----:B------:R-:W1:Y:S01]  /*0020*/  LDC R8, c[0x0][0x364] ;  /* 0x0000d900ff087b82 */ /* 0x000e620000000800 */
[----:B------:R-:W1:Y:S07]  /*0030*/  S2R R3, SR_TID.Y ;  /* 0x0000000000037919 */ /* 0x000e6e0000002200 */
[----:B------:R-:W0:Y:S08]  /*0040*/  S2UR UR5, SR_CTAID.X ;  /* 0x00000000000579c3 */ /* 0x000e300000002500 */
[----:B------:R-:W0:Y:S08]  /*0050*/  LDC R0, c[0x0][0x360] ;  /* 0x0000d800ff007b82 */ /* 0x000e300000000800 */
[----:B------:R-:W1:Y:S01]  /*0060*/  S2UR UR4, SR_CTAID.Y ;  /* 0x00000000000479c3 */ /* 0x000e620000002600 */
[----:B0-----:R-:W-:-:S05]  /*0070*/  IMAD R0, R0, UR5, R5 ;  /* 0x0000000500007c24 */ /* 0x001fca000f8e0205 */
[----:B------:R-:W-:Y:S01]  /*0080*/  ISETP.GT.AND P0, PT, R0, 0x4, PT ;  /* 0x000000040000780c */ /* 0x000fe20003f04270 */
[----:B-1----:R-:W-:-:S05]  /*0090*/  IMAD R8, R8, UR4, R3 ;  /* 0x0000000408087c24 */ /* 0x002fca000f8e0203 */
[----:B------:R-:W-:-:S13]  /*00a0*/  ISETP.GT.U32.OR P0, PT, R8, 0x13, P0 ;  /* 0x000000130800780c */ /* 0x000fda0000704470 */
[----:B------:R-:W-:Y:S05]  /*00b0*/  @P0 EXIT ;  /* 0x000000000000094d */ /* 0x000fea0003800000 */
[----:B------:R-:W0:Y:S01]  /*00c0*/  LDC.64 R4, c[0x0][0x380] ;  /* 0x0000e000ff047b82 */ /* 0x000e220000000a00 */
[----:B------:R-:W1:Y:S01]  /*00d0*/  LDCU.64 UR4, c[0x0][0x358] ;  /* 0x00006b00ff0477ac */ /* 0x000e620008000a00 */
[----:B------:R-:W-:Y:S01]  /*00e0*/  IMAD R7, R8, 0x14, RZ ;  /* 0x0000001408077824 */ /* 0x000fe200078e02ff */
[----:B------:R-:W2:Y:S05]  /*00f0*/  LDCU.64 UR6, c[0x0][0x390] ;  /* 0x00007200ff0677ac */ /* 0x000eaa0008000a00 */
[----:B------:R-:W3:Y:S01]  /*0100*/  LDC.64 R2, c[0x0][0x388] ;  /* 0x0000e200ff027b82 */ /* 0x000ee20000000a00 */
[----:B0-----:R-:W-:-:S05]  /*0110*/  IMAD.WIDE.U32 R4, R7, 0x4, R4 ;  /* 0x0000000407047825 */ /* 0x001fca00078e0004 */
[----:B-1----:R-:W4:Y:S01]  /*0120*/  LDG.E R6, desc[UR4][R4.64] ;  /* 0x0000000404067981 */ /* 0x002f22000c1e1900 */
[----:B---3--:R-:W-:-:S03]  /*0130*/  IMAD.WIDE R2, R0, 0x4, R2 ;  /* 0x0000000400027825 */ /* 0x008fc600078e0202 */
[----:B------:R-:W3:Y:S04]  /*0140*/  LDG.E R10, desc[UR4][R4.64+0x4] ;  /* 0x00000404040a7981 */ /* 0x000ee8000c1e1900 */
[----:B------:R-:W4:Y:S04]  /*0150*/  LDG.E R7, desc[UR4][R2.64] ;  /* 0x0000000402077981 */ /* 0x000f28000c1e1900 */
[----:B------:R-:W3:Y:S04]  /*0160*/  LDG.E R25, desc[UR4][R2.64+0x14] ;  /* 0x0000140402197981 */ /* 0x000ee8000c1e1900 */
[----:B------:R-:W5:Y:S04]  /*0170*/  LDG.E R16, desc[UR4][R4.64+0x8] ;  /* 0x0000080404107981 */ /* 0x000f68000c1e1900 */
[----:B------:R-:W5:Y:S04]  /*0180*/  LDG.E R15, desc[UR4][R2.64+0x28] ;  /* 0x00002804020f7981 */ /* 0x000f68000c1e1900 */
[----:B------:R-:W2:Y:S04]  /*0190*/  LDG.E R13, desc[UR4][R4.64+0xc] ;  /* 0x00000c04040d7981 */ /* 0x000ea8000c1e1900 */
        /* <DEDUP_REMOVED lines=14> */
[----:B------:R-:W2:Y:S01]  /*0280*/  LDG.E R27, desc[UR4][R2.64+0x17c] ;  /* 0x00017c04021b7981 */ /* 0x000ea2000c1e1900 */
[----:B----4-:R-:W-:-:S03]  /*0290*/  IMAD R7, R6, R7, RZ ;  /* 0x0000000706077224 */ /* 0x010fc600078e02ff */
[----:B------:R-:W4:Y:S01]  /*02a0*/  LDG.E R6, desc[UR4][R2.64+0xb4] ;  /* 0x0000b40402067981 */ /* 0x000f22000c1e1900 */
[----:B---3--:R-:W-:-:S03]  /*02b0*/  IMAD R25, R10, R25, R7 ;  /* 0x000000190a197224 */ /* 0x008fc600078e0207 */
[----:B------:R-:W3:Y:S04]  /*02c0*/  LDG.E R7, desc[UR4][R4.64+0x28] ;  /* 0x0000280404077981 */ /* 0x000ee8000c1e1900 */
[----:B------:R-:W3:Y:S01]  /*02d0*/  LDG.E R10, desc[UR4][R2.64+0xc8] ;  /* 0x0000c804020a7981 */ /* 0x000ee2000c1e1900 */
[----:B-----5:R-:W-:-:S03]  /*02e0*/  IMAD R25, R16, R15, R25 ;  /* 0x0000000f10197224 */ /* 0x020fc600078e0219 */
[----:B------:R-:W5:Y:S04]  /*02f0*/  LDG.E R15, desc[UR4][R4.64+0x2c] ;  /* 0x00002c04040f7981 */ /* 0x000f68000c1e1900 */
[----:B------:R-:W5:Y:S01]  /*0300*/  LDG.E R16, desc[UR4][R2.64+0xdc] ;  /* 0x0000dc0402107981 */ /* 0x000f62000c1e1900 */
[----:B--2---:R-:W-:-:S03]  /*0310*/  IMAD R25, R13, R14, R25 ;  /* 0x0000000e0d197224 */ /* 0x004fc600078e0219 */
[----:B------:R-:W2:Y:S04]  /*0320*/  LDG.E R13, desc[UR4][R4.64+0x30] ;  /* 0x00003004040d7981 */ /* 0x000ea8000c1e1900 */
[----:B------:R-:W2:Y:S01]  /*0330*/  LDG.E R14, desc[UR4][R2.64+0xf0] ;  /* 0x0000f004020e7981 */ /* 0x000ea2000c1e1900 */
[----:B------:R-:W-:-:S03]  /*0340*/  IMAD R25, R11, R12, R25 ;  /* 0x0000000c0b197224 */ /* 0x000fc600078e0219 */
        /* <DEDUP_REMOVED lines=13> */
[----:B------:R-:W2:Y:S04]  /*0420*/  LDG.E R17, desc[UR4][R4.64+0x48] ;  /* 0x0000480404117981 */ /* 0x000ea8000c1e1900 */
[----:B------:R0:W2:Y:S02]  /*0430*/  LDG.E R18, desc[UR4][R4.64+0x4c] ;  /* 0x00004c0404127981 */ /* 0x0000a4000c1e1900 */
[----:B0-----:R-:W-:-:S04]  /*0440*/  LEA R5, R8, R8, 0x2 ;  /* 0x0000000808057211 */ /* 0x001fc800078e10ff */
[----:B------:R-:W-:-:S04]  /*0450*/  IADD3 R3, P0, PT, R5, R0, RZ ;  /* 0x0000000005037210 */ /* 0x000fc80007f1e0ff */
[----:B------:R-:W-:Y:S02]  /*0460*/  LEA.HI.X.SX32 R0, R0, RZ, 0x1, P0 ;  /* 0x000000ff00007211 */ /* 0x000fe400000f0eff */
[----:B------:R-:W-:-:S04]  /*0470*/  LEA R2, P0, R3, UR6, 0x2 ;  /* 0x0000000603027c11 */ /* 0x000fc8000f8010ff */
[----:B------:R-:W-:Y:S01]  /*0480*/  LEA.HI.X R3, R3, UR7, R0, 0x2, P0 ;  /* 0x0000000703037c11 */ /* 0x000fe200080f1400 */
[----:B----4-:R-:W-:-:S04]  /*0490*/  IMAD R6, R9, R6, R29 ;  /* 0x0000000609067224 */ /* 0x010fc800078e021d */
[----:B---3--:R-:W-:-:S04]  /*04a0*/  IMAD R6, R7, R10, R6 ;  /* 0x0000000a07067224 */ /* 0x008fc800078e0206 */
[----:B-----5:R-:W-:-:S04]  /*04b0*/  IMAD R6, R15, R16, R6 ;  /* 0x000000100f067224 */ /* 0x020fc800078e0206 */
[----:B--2---:R-:W-:-:S04]  /*04c0*/  IMAD R6, R13, R14, R6 ;  /* 0x0000000e0d067224 */ /* 0x004fc800078e0206 */
[----:B------:R-:W-:-:S04]  /*04d0*/  IMAD R6, R11, R12, R6 ;  /* 0x0000000c0b067224 */ /* 0x000fc800078e0206 */
[----:B------:R-:W-:-:S04]  /*04e0*/  IMAD R6, R23, R24, R6 ;  /* 0x0000001817067224 */ /* 0x000fc800078e0206 */
[----:B------:R-:W-:-:S04]  /*04f0*/  IMAD R6, R21, R22, R6 ;  /* 0x0000001615067224 */ /* 0x000fc800078e0206 */
[----:B------:R-:W-:-:S04]  /*0500*/  IMAD R6, R19, R20, R6 ;  /* 0x0000001413067224 */ /* 0x000fc800078e0206 */
[----:B------:R-:W-:-:S04]  /*0510*/  IMAD R6, R25, R28, R6 ;  /* 0x0000001c19067224 */ /* 0x000fc800078e0206 */
[----:B------:R-:W-:-:S04]  /*0520*/  IMAD R6, R17, R26, R6 ;  /* 0x0000001a11067224 */ /* 0x000fc800078e0206 */
[----:B------:R-:W-:-:S05]  /*0530*/  IMAD R27, R18, R27, R6 ;  /* 0x0000001b121b7224 */ /* 0x000fca00078e0206 */
[----:B------:R-:W-:Y:S01]  /*0540*/  STG.E desc[UR4][R2.64], R27 ;  /* 0x0000001b02007986 */ /* 0x000fe2000c101904 */
[----:B------:R-:W-:Y:S05]  /*0550*/  EXIT ;  /* 0x000000000000794d */ /* 0x000fea0003800000 */
.L_x_0:
[----:B------:R-:W-:-:S00]  /*0560*/  BRA `(.L_x_0) ;  /* 0xfffffffc00fc7947 */ /* 0x000fc0000383ffff */
[----:B------:R-:W-:-:S00]  /*0570*/  NOP ;  /* 0x0000000000007918 */ /* 0x000fc00000000000 */
        /* <DEDUP_REMOVED lines=8> */
.L_x_1:


//--------------------- .nv.shared.reserved.0     --------------------------
	.section	.nv.shared.reserved.0,"aw",@nobits
	.weak		__nv_reservedSMEM_offset_0_alias
	.size		__nv_reservedSMEM_offset_0_alias, 0, 64
	.other		__nv_reservedSMEM_offset_0_alias,@"STO_CUDA_RESERVED_SHARED STV_DEFAULT"
__nv_reservedSMEM_offset_0_alias:
	.zero		0
	.zero		64


//--------------------- .nv.constant0._Z14MatrixAdd_CUDAPiS_S_ --------------------------
	.section	.nv.constant0._Z14MatrixAdd_CUDAPiS_S_,"a",@progbits
	.sectionflags	@""
	.align	4
.nv.constant0._Z14MatrixAdd_CUDAPiS_S_:
	.zero		920


//--------------------- SYMBOLS --------------------------

	.type		.nv.reservedSmem.offset0,@object
	.size		.nv.reservedSmem.offset0,0x4
